	.headerflags	@"EF_CUDA_TEXMODE_UNIFIED EF_CUDA_64BIT_ADDRESS EF_CUDA_ACCELERATORS EF_CUDA_SM90 EF_CUDA_VIRTUAL_SM(EF_CUDA_SM90)"
	.elftype	@"ET_EXEC"


//--------------------- .nv.info                  --------------------------
	.section	.nv.info,"",@"SHT_CUDA_INFO"
	.align	4


	//----- nvinfo : EIATTR_REGCOUNT
	.align		4
        /*0000*/ 	.byte	0x04, 0x2f
        /*0002*/ 	.short	(.L_3 - .L_2)
	.align		4
.L_2:
        /*0004*/ 	.word	index@(triton_poi_fused__native_batch_norm_legit_no_training_convolution_relu_14)
        /*0008*/ 	.word	0x00000020


	//----- nvinfo : EIATTR_MIN_STACK_SIZE
	.align		4
.L_3:
        /*000c*/ 	.byte	0x04, 0x12
        /*000e*/ 	.short	(.L_5 - .L_4)
	.align		4
.L_4:
        /*0010*/ 	.word	index@(triton_poi_fused__native_batch_norm_legit_no_training_convolution_relu_14)
        /*0014*/ 	.word	0x00000000


	//----- nvinfo : EIATTR_FRAME_SIZE
	.align		4
.L_5:
        /*0018*/ 	.byte	0x04, 0x11
        /*001a*/ 	.short	(.L_7 - .L_6)
	.align		4
.L_6:
        /*001c*/ 	.word	index@(triton_poi_fused__native_batch_norm_legit_no_training_convolution_relu_14)
        /*0020*/ 	.word	0x00000000


	//----- nvinfo : EIATTR_MIN_STACK_SIZE
	.align		4
.L_7:
        /*0024*/ 	.byte	0x04, 0x12
        /*0026*/ 	.short	(.L_9 - .L_8)
	.align		4
.L_8:
        /*0028*/ 	.word	index@(triton_poi_fused__native_batch_norm_legit_no_training_convolution_relu_14)
        /*002c*/ 	.word	0x00000000
.L_9:


//--------------------- .nv.info.triton_poi_fused__native_batch_norm_legit_no_training_convolution_relu_14 --------------------------
	.section	.nv.info.triton_poi_fused__native_batch_norm_legit_no_training_convolution_relu_14,"",@"SHT_CUDA_INFO"
	.sectionflags	@""
	.align	4


	//----- nvinfo : EIATTR_CUDA_API_VERSION
	.align		4
        /*0000*/ 	.byte	0x04, 0x37
        /*0002*/ 	.short	(.L_11 - .L_10)
.L_10:
        /*0004*/ 	.word	0x0000007c


	//----- nvinfo : EIATTR_KPARAM_INFO
	.align		4
.L_11:
        /*0008*/ 	.byte	0x04, 0x17
        /*000a*/ 	.short	(.L_13 - .L_12)
.L_12:
        /*000c*/ 	.word	0x00000000
        /*0010*/ 	.short	0x0007
        /*0012*/ 	.short	0x0038
        /*0014*/ 	.byte	0x00, 0xf0, 0x11, 0x00


	//----- nvinfo : EIATTR_KPARAM_INFO
	.align		4
.L_13:
        /*0018*/ 	.byte	0x04, 0x17
        /*001a*/ 	.short	(.L_15 - .L_14)
.L_14:
        /*001c*/ 	.word	0x00000000
        /*0020*/ 	.short	0x0006
        /*0022*/ 	.short	0x0030
        /*0024*/ 	.byte	0x00, 0xf4, 0x21, 0x00


	//----- nvinfo : EIATTR_KPARAM_INFO
	.align		4
.L_15:
        /*0028*/ 	.byte	0x04, 0x17
        /*002a*/ 	.short	(.L_17 - .L_16)
.L_16:
        /*002c*/ 	.word	0x00000000
        /*0030*/ 	.short	0x0005
        /*0032*/ 	.short	0x0028
        /*0034*/ 	.byte	0x00, 0xf4, 0x21, 0x00


	//----- nvinfo : EIATTR_KPARAM_INFO
	.align		4
.L_17:
        /*0038*/ 	.byte	0x04, 0x17
        /*003a*/ 	.short	(.L_19 - .L_18)
.L_18:
        /*003c*/ 	.word	0x00000000
        /*0040*/ 	.short	0x0004
        /*0042*/ 	.short	0x0020
        /*0044*/ 	.byte	0x00, 0xf4, 0x21, 0x00


	//----- nvinfo : EIATTR_KPARAM_INFO
	.align		4
.L_19:
        /*0048*/ 	.byte	0x04, 0x17
        /*004a*/ 	.short	(.L_21 - .L_20)
.L_20:
        /*004c*/ 	.word	0x00000000
        /*0050*/ 	.short	0x0003
        /*0052*/ 	.short	0x0018
        /*0054*/ 	.byte	0x00, 0xf4, 0x21, 0x00


	//----- nvinfo : EIATTR_KPARAM_INFO
	.align		4
.L_21:
        /*0058*/ 	.byte	0x04, 0x17
        /*005a*/ 	.short	(.L_23 - .L_22)
.L_22:
        /*005c*/ 	.word	0x00000000
        /*0060*/ 	.short	0x0002
        /*0062*/ 	.short	0x0010
        /*0064*/ 	.byte	0x00, 0xf4, 0x21, 0x00


	//----- nvinfo : EIATTR_KPARAM_INFO
	.align		4
.L_23:
        /*0068*/ 	.byte	0x04, 0x17
        /*006a*/ 	.short	(.L_25 - .L_24)
.L_24:
        /*006c*/ 	.word	0x00000000
        /*0070*/ 	.short	0x0001
        /*0072*/ 	.short	0x0008
        /*0074*/ 	.byte	0x00, 0xf4, 0x21, 0x00


	//----- nvinfo : EIATTR_KPARAM_INFO
	.align		4
.L_25:
        /*0078*/ 	.byte	0x04, 0x17
        /*007a*/ 	.short	(.L_27 - .L_26)
.L_26:
        /*007c*/ 	.word	0x00000000
        /*0080*/ 	.short	0x0000
        /*0082*/ 	.short	0x0000
        /*0084*/ 	.byte	0x00, 0xf4, 0x21, 0x00


	//----- nvinfo : EIATTR_SPARSE_MMA_MASK
	.align		4
.L_27:
        /*0088*/ 	.byte	0x03, 0x50
        /*008a*/ 	.short	0x0000


	//----- nvinfo : EIATTR_MAXREG_COUNT
	.align		4
        /*008c*/ 	.byte	0x03, 0x1b
        /*008e*/ 	.short	0x00ff


	//----- nvinfo : EIATTR_EXIT_INSTR_OFFSETS
	.align		4
        /*0090*/ 	.byte	0x04, 0x1c
        /*0092*/ 	.short	(.L_29 - .L_28)


	//   ....[0]....
.L_28:
        /*0094*/ 	.word	0x000007e0


	//----- nvinfo : EIATTR_REQNTID
	.align		4
.L_29:
        /*0098*/ 	.byte	0x04, 0x10
        /*009a*/ 	.short	(.L_31 - .L_30)
.L_30:
        /*009c*/ 	.word	0x00000080
        /*00a0*/ 	.word	0x00000001
        /*00a4*/ 	.word	0x00000001


	//----- nvinfo : EIATTR_CBANK_PARAM_SIZE
	.align		4
.L_31:
        /*00a8*/ 	.byte	0x03, 0x19
        /*00aa*/ 	.short	0x003c


	//----- nvinfo : EIATTR_PARAM_CBANK
	.align		4
        /*00ac*/ 	.byte	0x04, 0x0a
        /*00ae*/ 	.short	(.L_33 - .L_32)
	.align		4
.L_32:
        /*00b0*/ 	.word	index@(.nv.constant0.triton_poi_fused__native_batch_norm_legit_no_training_convolution_relu_14)
        /*00b4*/ 	.short	0x0210
        /*00b6*/ 	.short	0x003c


	//----- nvinfo : EIATTR_SW_WAR
	.align		4
.L_33:
        /*00b8*/ 	.byte	0x04, 0x36
        /*00ba*/ 	.short	(.L_35 - .L_34)
.L_34:
        /*00bc*/ 	.word	0x00000008
.L_35:


//--------------------- .nv.callgraph             --------------------------
	.section	.nv.callgraph,"",@"SHT_CUDA_CALLGRAPH"
	.align	4
	.sectionentsize	8
	.align		4
        /*0000*/ 	.word	0x00000000
	.align		4
        /*0004*/ 	.word	0xffffffff
	.align		4
        /*0008*/ 	.word	0x00000000
	.align		4
        /*000c*/ 	.word	0xfffffffe
	.align		4
        /*0010*/ 	.word	0x00000000
	.align		4
        /*0014*/ 	.word	0xfffffffd
	.align		4
        /*0018*/ 	.word	0x00000000
	.align		4
        /*001c*/ 	.word	0xfffffffc


//--------------------- .nv.constant4             --------------------------
	.section	.nv.constant4,"a",@progbits
	.align	8
	.align		8
.nv.constant4:
        /*0000*/ 	.dword	_$_str
	.align		8
        /*0008*/ 	.dword	_$_str_$_2


//--------------------- .text.triton_poi_fused__native_batch_norm_legit_no_training_convolution_relu_14 --------------------------
	.section	.text.triton_poi_fused__native_batch_norm_legit_no_training_convolution_relu_14,"ax",@progbits
	.align	128
        .global         triton_poi_fused__native_batch_norm_legit_no_training_convolution_relu_14
        .type           triton_poi_fused__native_batch_norm_legit_no_training_convolution_relu_14,@function
        .size           triton_poi_fused__native_batch_norm_legit_no_training_convolution_relu_14,(.L_x_1 - triton_poi_fused__native_batch_norm_legit_no_training_convolution_relu_14)
        .other          triton_poi_fused__native_batch_norm_legit_no_training_convolution_relu_14,@"STO_CUDA_ENTRY STV_DEFAULT"
triton_poi_fused__native_batch_norm_legit_no_training_convolution_relu_14:
.text.triton_poi_fused__native_batch_norm_legit_no_training_convolution_relu_14:
[----:B------:R-:W-:Y:S01]  /*0000*/  LDC R1, c[0x0][0x28] ;  /* 0x00000a00ff017b82 */ /* 0x000fe20000000800 */
[----:B------:R-:W1:Y:S07]  /*0010*/  S2R R0, SR_TID.X ;  /* 0x0000000000007919 */ /* 0x000e6e0000002100 */
[----:B------:R-:W2:Y:S01]  /*0020*/  LDC.64 R4, c[0x0][0x228] ;  /* 0x00008a00ff047b82 */ /* 0x000ea20000000a00 */
[----:B------:R-:W-:Y:S01]  /*0030*/  ULDC.64 UR4, c[0x0][0x208] ;  /* 0x0000820000047ab9 */ /* 0x000fe20000000a00 */
[----:B------:R-:W3:Y:S06]  /*0040*/  S2R R7, SR_CTAID.X ;  /* 0x0000000000077919 */ /* 0x000eec0000002500 */
[----:B------:R-:W4:Y:S08]  /*0050*/  LDC.64 R16, c[0x0][0x218] ;  /* 0x00008600ff107b82 */ /* 0x000f300000000a00 */
[----:B------:R-:W5:Y:S01]  /*0060*/  LDC.64 R28, c[0x0][0x210] ;  /* 0x00008400ff1c7b82 */ /* 0x000f620000000a00 */
[----:B-1----:R-:W-:-:S02]  /*0070*/  SHF.L.U32 R0, R0, 0x2, RZ ;  /* 0x0000000200007819 */ /* 0x002fc400000006ff */
[----:B---3--:R-:W-:Y:S02]  /*0080*/  SHF.R.S32.HI R3, RZ, 0x15, R7 ;  /* 0x00000015ff037819 */ /* 0x008fe40000011407 */
[----:B------:R-:W-:Y:S02]  /*0090*/  LOP3.LUT R0, R0, 0x1fc, RZ, 0xc0, !PT ;  /* 0x000001fc00007812 */ /* 0x000fe400078ec0ff */
[----:B------:R-:W-:Y:S02]  /*00a0*/  SGXT R3, R3, 0x1 ;  /* 0x000000010303781a */ /* 0x000fe40000000200 */
[----:B------:R-:W-:-:S04]  /*00b0*/  LEA R0, R7, R0, 0xa ;  /* 0x0000000007007211 */ /* 0x000fc800078e50ff */
[----:B------:R-:W-:-:S04]  /*00c0*/  LEA.HI R3, R3, R0, RZ, 0x9 ;  /* 0x0000000003037211 */ /* 0x000fc800078f48ff */
[----:B------:R-:W-:-:S04]  /*00d0*/  LOP3.LUT R3, R3, 0xfffffe00, RZ, 0xc0, !PT ;  /* 0xfffffe0003037812 */ /* 0x000fc800078ec0ff */
[----:B------:R-:W-:Y:S01]  /*00e0*/  IADD3 R24, R0, -R3, RZ ;  /* 0x8000000300187210 */ /* 0x000fe20007ffe0ff */
[----:B-----5:R-:W-:Y:S01]  /*00f0*/  IMAD.WIDE R28, R0, 0x4, R28 ;  /* 0x00000004001c7825 */ /* 0x020fe200078e021c */
[----:B------:R-:W1:Y:S03]  /*0100*/  LDC.64 R2, c[0x0][0x220] ;  /* 0x00008800ff027b82 */ /* 0x000e660000000a00 */
[C---:B--2---:R-:W-:Y:S01]  /*0110*/  IMAD.WIDE R4, R24.reuse, 0x4, R4 ;  /* 0x0000000418047825 */ /* 0x044fe200078e0204 */
[----:B------:R-:W2:Y:S03]  /*0120*/  LDG.E.128 R12, desc[UR4][R28.64+0x800] ;  /* 0x000800041c0c7981 */ /* 0x000ea6000c1e1d00 */
[C---:B----4-:R-:W-:Y:S01]  /*0130*/  IMAD.WIDE R16, R24.reuse, 0x4, R16 ;  /* 0x0000000418107825 */ /* 0x050fe200078e0210 */
[----:B------:R-:W3:Y:S04]  /*0140*/  LDG.E.128 R20, desc[UR4][R28.64] ;  /* 0x000000041c147981 */ /* 0x000ee8000c1e1d00 */
[----:B------:R-:W4:Y:S04]  /*0150*/  LDG.E.EL.128 R4, desc[UR4][R4.64] ;  /* 0x0000000404047981 */ /* 0x000f28000c2e1d00 */
[----:B------:R-:W2:Y:S01]  /*0160*/  LDG.E.EL.128 R16, desc[UR4][R16.64] ;  /* 0x0000000410107981 */ /* 0x000ea2000c2e1d00 */
[----:B-1----:R-:W-:-:S05]  /*0170*/  IMAD.WIDE R2, R24, 0x4, R2 ;  /* 0x0000000418027825 */ /* 0x002fca00078e0202 */
[----:B------:R1:W5:Y:S02]  /*0180*/  LDG.E.EL.128 R8, desc[UR4][R2.64] ;  /* 0x0000000402087981 */ /* 0x000364000c2e1d00 */
[----:B-1----:R-:W-:Y:S01]  /*0190*/  HFMA2.MMA R2, -RZ, RZ, 1.625, 0 ;  /* 0x3e800000ff027435 */ /* 0x002fe200000001ff */
[----:B----4-:R-:W-:Y:S01]  /*01a0*/  FADD R4, R4, 9.9999997473787516356e-06 ;  /* 0x3727c5ac04047421 */ /* 0x010fe20000000000 */
[----:B------:R-:W-:-:S03]  /*01b0*/  FADD R5, R5, 9.9999997473787516356e-06 ;  /* 0x3727c5ac05057421 */ /* 0x000fc60000000000 */
[----:B------:R-:W1:Y:S08]  /*01c0*/  MUFU.SQRT R25, R4 ;  /* 0x0000000400197308 */ /* 0x000e700000002000 */
[----:B------:R-:W4:Y:S01]  /*01d0*/  MUFU.SQRT R26, R5 ;  /* 0x00000005001a7308 */ /* 0x000f220000002000 */
[----:B------:R-:W-:Y:S01]  /*01e0*/  FADD R6, R6, 9.9999997473787516356e-06 ;  /* 0x3727c5ac06067421 */ /* 0x000fe20000000000 */
[----:B-1----:R-:W-:-:S02]  /*01f0*/  FSETP.GT.AND P0, PT, R25, 8.50705917302346158658e+37, PT ;  /* 0x7e8000001900780b */ /* 0x002fc40003f04000 */
[C---:B------:R-:W-:Y:S02]  /*0200*/  FSETP.GEU.AND P3, PT, R25.reuse, 1.175494350822287508e-38, PT ;  /* 0x008000001900780b */ /* 0x040fe40003f6e000 */
[C---:B----4-:R-:W-:Y:S02]  /*0210*/  FSETP.GT.AND P1, PT, R26.reuse, 8.50705917302346158658e+37, PT ;  /* 0x7e8000001a00780b */ /* 0x050fe40003f24000 */
[----:B------:R-:W-:Y:S01]  /*0220*/  FSETP.GEU.AND P4, PT, R26, 1.175494350822287508e-38, PT ;  /* 0x008000001a00780b */ /* 0x000fe20003f8e000 */
[----:B------:R-:W1:Y:S06]  /*0230*/  MUFU.SQRT R6, R6 ;  /* 0x0000000600067308 */ /* 0x000e6c0000002000 */
[----:B------:R-:W-:-:S04]  /*0240*/  @P0 FMUL R25, R25, 0.25 ;  /* 0x3e80000019190820 */ /* 0x000fc80000400000 */
[----:B------:R-:W-:Y:S01]  /*0250*/  @!P3 FMUL R25, R25, 16777216 ;  /* 0x4b8000001919b820 */ /* 0x000fe20000400000 */
[----:B------:R-:W-:-:S04]  /*0260*/  @P1 FMUL R26, R26, 0.25 ;  /* 0x3e8000001a1a1820 */ /* 0x000fc80000400000 */
[----:B------:R-:W-:Y:S01]  /*0270*/  @!P4 FMUL R26, R26, 16777216 ;  /* 0x4b8000001a1ac820 */ /* 0x000fe20000400000 */
[----:B------:R-:W4:Y:S01]  /*0280*/  MUFU.RCP R25, R25 ;  /* 0x0000001900197308 */ /* 0x000f220000001000 */
[----:B-1----:R-:W-:Y:S02]  /*0290*/  FSETP.GT.AND P2, PT, R6, 8.50705917302346158658e+37, PT ;  /* 0x7e8000000600780b */ /* 0x002fe40003f44000 */
[----:B------:R-:W-:-:S05]  /*02a0*/  FSEL R4, R2, 1, P0 ;  /* 0x3f80000002047808 */ /* 0x000fca0000000000 */
[----:B------:R-:W1:Y:S01]  /*02b0*/  MUFU.RCP R26, R26 ;  /* 0x0000001a001a7308 */ /* 0x000e620000001000 */
[----:B------:R-:W-:Y:S02]  /*02c0*/  FSETP.GEU.AND P5, PT, R6, 1.175494350822287508e-38, PT ;  /* 0x008000000600780b */ /* 0x000fe40003fae000 */
[----:B------:R-:W-:Y:S01]  /*02d0*/  FSEL R3, R2, 1, P1 ;  /* 0x3f80000002037808 */ /* 0x000fe20000800000 */
[----:B------:R-:W-:-:S04]  /*02e0*/  @!P3 FMUL R4, R4, 16777216 ;  /* 0x4b8000000404b820 */ /* 0x000fc80000400000 */
[----:B------:R-:W-:Y:S01]  /*02f0*/  @!P4 FMUL R3, R3, 16777216 ;  /* 0x4b8000000303c820 */ /* 0x000fe20000400000 */
[----:B----4-:R-:W-:Y:S01]  /*0300*/  FMUL R5, R25, R4 ;  /* 0x0000000419057220 */ /* 0x010fe20000400000 */
[----:B------:R-:W-:Y:S01]  /*0310*/  @P2 FMUL R6, R6, 0.25 ;  /* 0x3e80000006062820 */ /* 0x000fe20000400000 */
[--C-:B--2---:R-:W-:Y:S01]  /*0320*/  FADD R15, R15, R19.reuse ;  /* 0x000000130f0f7221 */ /* 0x104fe20000000000 */
[--C-:B------:R-:W-:Y:S01]  /*0330*/  FADD R14, R14, R18.reuse ;  /* 0x000000120e0e7221 */ /* 0x100fe20000000000 */
[----:B---3--:R-:W-:Y:S01]  /*0340*/  FADD R19, R23, R19 ;  /* 0x0000001317137221 */ /* 0x008fe20000000000 */
[----:B------:R-:W-:Y:S01]  /*0350*/  FADD R18, R22, R18 ;  /* 0x0000001216127221 */ /* 0x000fe20000000000 */
[----:B-1----:R-:W-:Y:S01]  /*0360*/  FMUL R4, R26, R3 ;  /* 0x000000031a047220 */ /* 0x002fe20000400000 */
[----:B------:R-:W1:Y:S01]  /*0370*/  LDC.64 R22, c[0x0][0x238] ;  /* 0x00008e00ff167b82 */ /* 0x000e620000000a00 */
[----:B------:R-:W-:-:S07]  /*0380*/  @!P5 FMUL R6, R6, 16777216 ;  /* 0x4b8000000606d820 */ /* 0x000fce0000400000 */
[----:B------:R-:W2:Y:S01]  /*0390*/  LDC.64 R26, c[0x0][0x230] ;  /* 0x00008c00ff1a7b82 */ /* 0x000ea20000000a00 */
[----:B------:R-:W3:Y:S01]  /*03a0*/  MUFU.RCP R6, R6 ;  /* 0x0000000600067308 */ /* 0x000ee20000001000 */
[----:B------:R-:W-:Y:S01]  /*03b0*/  FSEL R3, R2, 1, P2 ;  /* 0x3f80000002037808 */ /* 0x000fe20001000000 */
[--C-:B------:R-:W-:Y:S01]  /*03c0*/  FADD R12, R12, R16.reuse ;  /* 0x000000100c0c7221 */ /* 0x100fe20000000000 */
[----:B------:R-:W-:Y:S01]  /*03d0*/  FADD R16, R20, R16 ;  /* 0x0000001014107221 */ /* 0x000fe20000000000 */
[--C-:B------:R-:W-:Y:S02]  /*03e0*/  FADD R13, R13, R17.reuse ;  /* 0x000000110d0d7221 */ /* 0x100fe40000000000 */
[----:B------:R-:W-:Y:S01]  /*03f0*/  @!P5 FMUL R3, R3, 16777216 ;  /* 0x4b8000000303d820 */ /* 0x000fe20000400000 */
[----:B------:R-:W-:-:S03]  /*0400*/  FADD R17, R21, R17 ;  /* 0x0000001115117221 */ /* 0x000fc60000000000 */
[----:B---3--:R-:W-:Y:S01]  /*0410*/  FMUL R3, R6, R3 ;  /* 0x0000000306037220 */ /* 0x008fe20000400000 */
[C---:B-----5:R-:W-:Y:S01]  /*0420*/  FADD R6, -R8.reuse, R12 ;  /* 0x0000000c08067221 */ /* 0x060fe20000000100 */
[----:B------:R-:W-:Y:S01]  /*0430*/  FADD R8, -R8, R16 ;  /* 0x0000001008087221 */ /* 0x000fe20000000100 */
[----:B--2---:R-:W-:-:S04]  /*0440*/  IMAD.WIDE R20, R24, 0x4, R26 ;  /* 0x0000000418147825 */ /* 0x004fc800078e021a */
[----:B-1----:R-:W-:-:S04]  /*0450*/  IMAD.WIDE R24, R24, 0x4, R22 ;  /* 0x0000000418187825 */ /* 0x002fc800078e0216 */
[----:B------:R-:W-:Y:S01]  /*0460*/  FADD R23, -R9, R13 ;  /* 0x0000000d09177221 */ /* 0x000fe20000000100 */
[C---:B------:R-:W-:Y:S01]  /*0470*/  FMUL R6, R5.reuse, R6 ;  /* 0x0000000605067220 */ /* 0x040fe20000400000 */
[----:B------:R-:W-:Y:S02]  /*0480*/  FMUL R5, R5, R8 ;  /* 0x0000000805057220 */ /* 0x000fe40000400000 */
[----:B------:R-:W-:Y:S01]  /*0490*/  FMUL R8, R4, R23 ;  /* 0x0000001704087220 */ /* 0x000fe20000400000 */
[----:B------:R-:W2:Y:S04]  /*04a0*/  LDG.E.EL.128 R24, desc[UR4][R24.64] ;  /* 0x0000000418187981 */ /* 0x000ea8000c2e1d00 */
[----:B------:R-:W2:Y:S01]  /*04b0*/  LDG.E.EL.128 R20, desc[UR4][R20.64] ;  /* 0x0000000414147981 */ /* 0x000ea2000c2e1d00 */
[----:B------:R-:W-:-:S04]  /*04c0*/  FADD R9, -R9, R17 ;  /* 0x0000001109097221 */ /* 0x000fc80000000100 */
[----:B------:R-:W-:Y:S01]  /*04d0*/  FMUL R9, R4, R9 ;  /* 0x0000000904097220 */ /* 0x000fe20000400000 */
[----:B------:R-:W-:-:S04]  /*04e0*/  FADD R4, R7, 9.9999997473787516356e-06 ;  /* 0x3727c5ac07047421 */ /* 0x000fc80000000000 */
[----:B------:R-:W1:Y:S02]  /*04f0*/  MUFU.SQRT R7, R4 ;  /* 0x0000000400077308 */ /* 0x000e640000002000 */
[C---:B-1----:R-:W-:Y:S02]  /*0500*/  FSETP.GT.AND P0, PT, R7.reuse, 8.50705917302346158658e+37, PT ;  /* 0x7e8000000700780b */ /* 0x042fe40003f04000 */
[----:B------:R-:W-:-:S11]  /*0510*/  FSETP.GEU.AND P1, PT, R7, 1.175494350822287508e-38, PT ;  /* 0x008000000700780b */ /* 0x000fd60003f2e000 */
[----:B------:R-:W-:-:S04]  /*0520*/  @P0 FMUL R7, R7, 0.25 ;  /* 0x3e80000007070820 */ /* 0x000fc80000400000 */
[----:B------:R-:W-:-:S06]  /*0530*/  @!P1 FMUL R7, R7, 16777216 ;  /* 0x4b80000007079820 */ /* 0x000fcc0000400000 */
[----:B------:R-:W1:Y:S01]  /*0540*/  MUFU.RCP R7, R7 ;  /* 0x0000000700077308 */ /* 0x000e620000001000 */
[----:B------:R-:W-:-:S05]  /*0550*/  FSEL R2, R2, 1, P0 ;  /* 0x3f80000002027808 */ /* 0x000fca0000000000 */
[----:B------:R-:W-:-:S04]  /*0560*/  @!P1 FMUL R2, R2, 16777216 ;  /* 0x4b80000002029820 */ /* 0x000fc80000400000 */
[----:B-1----:R-:W-:Y:S01]  /*0570*/  FMUL R2, R7, R2 ;  /* 0x0000000207027220 */ /* 0x002fe20000400000 */
[C---:B------:R-:W-:Y:S01]  /*0580*/  FADD R7, -R11.reuse, R15 ;  /* 0x0000000f0b077221 */ /* 0x040fe20000000100 */
[----:B------:R-:W-:Y:S01]  /*0590*/  FADD R11, -R11, R19 ;  /* 0x000000130b0b7221 */ /* 0x000fe20000000100 */
[----:B------:R-:W-:Y:S04]  /*05a0*/  STG.E.128 desc[UR4][R28.64], R16 ;  /* 0x000000101c007986 */ /* 0x000fe8000c101d04 */
[----:B------:R-:W-:Y:S01]  /*05b0*/  STG.E.128 desc[UR4][R28.64+0x800], R12 ;  /* 0x0008000c1c007986 */ /* 0x000fe2000c101d04 */
[C-C-:B--2---:R-:W-:Y:S01]  /*05c0*/  FFMA R4, R20.reuse, R5, R24.reuse ;  /* 0x0000000514047223 */ /* 0x144fe20000000018 */
[----:B------:R-:W-:Y:S01]  /*05d0*/  FFMA R20, R20, R6, R24 ;  /* 0x0000000614147223 */ /* 0x000fe20000000018 */
[C-C-:B------:R-:W-:Y:S01]  /*05e0*/  FFMA R9, R21.reuse, R9, R25.reuse ;  /* 0x0000000915097223 */ /* 0x140fe20000000019 */
[----:B------:R-:W-:Y:S01]  /*05f0*/  FFMA R8, R21, R8, R25 ;  /* 0x0000000815087223 */ /* 0x000fe20000000019 */
[----:B------:R-:W-:Y:S01]  /*0600*/  FADD R6, -R10, R14 ;  /* 0x0000000e0a067221 */ /* 0x000fe20000000100 */
[----:B------:R-:W1:Y:S03]  /*0610*/  LDC.64 R24, c[0x0][0x240] ;  /* 0x00009000ff187b82 */ /* 0x000e660000000a00 */
[----:B------:R-:W-:Y:S01]  /*0620*/  FMUL R5, R3, R6 ;  /* 0x0000000603057220 */ /* 0x000fe20000400000 */
[----:B------:R-:W-:Y:S01]  /*0630*/  FMUL R6, R2, R7 ;  /* 0x0000000702067220 */ /* 0x000fe20000400000 */
[----:B------:R-:W-:Y:S01]  /*0640*/  FADD R10, -R10, R18 ;  /* 0x000000120a0a7221 */ /* 0x000fe20000000100 */
[----:B------:R-:W-:-:S02]  /*0650*/  FMUL R2, R2, R11 ;  /* 0x0000000b02027220 */ /* 0x000fc40000400000 */
[--C-:B------:R-:W-:Y:S01]  /*0660*/  FFMA R7, R23, R6, R27.reuse ;  /* 0x0000000617077223 */ /* 0x100fe2000000001b */
[----:B------:R-:W-:Y:S01]  /*0670*/  FMUL R3, R3, R10 ;  /* 0x0000000a03037220 */ /* 0x000fe20000400000 */
[C-C-:B------:R-:W-:Y:S01]  /*0680*/  FFMA R5, R22.reuse, R5, R26.reuse ;  /* 0x0000000516057223 */ /* 0x140fe2000000001a */
[----:B------:R-:W-:Y:S02]  /*0690*/  FFMA R2, R23, R2, R27 ;  /* 0x0000000217027223 */ /* 0x000fe4000000001b */
[----:B------:R-:W-:Y:S01]  /*06a0*/  FSETP.GEU.AND P6, PT, R7, RZ, PT ;  /* 0x000000ff0700720b */ /* 0x000fe20003fce000 */
[----:B------:R-:W-:Y:S01]  /*06b0*/  FFMA R3, R22, R3, R26 ;  /* 0x0000000316037223 */ /* 0x000fe2000000001a */
[----:B------:R-:W-:Y:S02]  /*06c0*/  FSETP.GEU.AND P5, PT, R5, RZ, PT ;  /* 0x000000ff0500720b */ /* 0x000fe40003fae000 */
[----:B------:R-:W-:Y:S02]  /*06d0*/  FSETP.GEU.AND P4, PT, R8, RZ, PT ;  /* 0x000000ff0800720b */ /* 0x000fe40003f8e000 */
[----:B------:R-:W-:-:S02]  /*06e0*/  SEL R7, R7, RZ, P6 ;  /* 0x000000ff07077207 */ /* 0x000fc40003000000 */
[----:B------:R-:W-:Y:S02]  /*06f0*/  FSETP.GEU.AND P6, PT, R4, RZ, PT ;  /* 0x000000ff0400720b */ /* 0x000fe40003fce000 */
[----:B------:R-:W-:Y:S02]  /*0700*/  FSETP.GEU.AND P0, PT, R20, RZ, PT ;  /* 0x000000ff1400720b */ /* 0x000fe40003f0e000 */
[----:B------:R-:W-:Y:S02]  /*0710*/  FSETP.GEU.AND P3, PT, R2, RZ, PT ;  /* 0x000000ff0200720b */ /* 0x000fe40003f6e000 */
[----:B------:R-:W-:Y:S02]  /*0720*/  FSETP.GEU.AND P2, PT, R3, RZ, PT ;  /* 0x000000ff0300720b */ /* 0x000fe40003f4e000 */
[----:B------:R-:W-:Y:S02]  /*0730*/  FSETP.GEU.AND P1, PT, R9, RZ, PT ;  /* 0x000000ff0900720b */ /* 0x000fe40003f2e000 */
[----:B------:R-:W-:-:S02]  /*0740*/  SEL R6, R5, RZ, P5 ;  /* 0x000000ff05067207 */ /* 0x000fc40002800000 */
[----:B------:R-:W-:Y:S01]  /*0750*/  SEL R5, R8, RZ, P4 ;  /* 0x000000ff08057207 */ /* 0x000fe20002000000 */
[----:B-1----:R-:W-:Y:S01]  /*0760*/  IMAD.WIDE R24, R0, 0x4, R24 ;  /* 0x0000000400187825 */ /* 0x002fe200078e0218 */
[----:B------:R-:W-:Y:S02]  /*0770*/  SEL R8, R4, RZ, P6 ;  /* 0x000000ff04087207 */ /* 0x000fe40003000000 */
[----:B------:R-:W-:Y:S02]  /*0780*/  SEL R11, R2, RZ, P3 ;  /* 0x000000ff020b7207 */ /* 0x000fe40001800000 */
[----:B------:R-:W-:Y:S02]  /*0790*/  SEL R10, R3, RZ, P2 ;  /* 0x000000ff030a7207 */ /* 0x000fe40001000000 */
[----:B------:R-:W-:Y:S02]  /*07a0*/  SEL R9, R9, RZ, P1 ;  /* 0x000000ff09097207 */ /* 0x000fe40000800000 */
[----:B------:R-:W-:-:S03]  /*07b0*/  SEL R4, R20, RZ, P0 ;  /* 0x000000ff14047207 */ /* 0x000fc60000000000 */
[----:B------:R-:W-:Y:S04]  /*07c0*/  STG.E.128 desc[UR4][R24.64], R8 ;  /* 0x0000000818007986 */ /* 0x000fe8000c101d04 */
[----:B------:R-:W-:Y:S01]  /*07d0*/  STG.E.128 desc[UR4][R24.64+0x800], R4 ;  /* 0x0008000418007986 */ /* 0x000fe2000c101d04 */
[----:B------:R-:W-:Y:S05]  /*07e0*/  EXIT ;  /* 0x000000000000794d */ /* 0x000fea0003800000 */
.L_x_0:
[----:B------:R-:W-:-:S00]  /*07f0*/  BRA `(.L_x_0) ;  /* 0xfffffffc00fc7947 */ /* 0x000fc0000383ffff */
[----:B------:R-:W-:-:S00]  /*0800*/  NOP ;  /* 0x0000000000007918 */ /* 0x000fc00000000000 */
[----:B------:R-:W-:-:S00]  /*0810*/  NOP ;  /* 0x0000000000007918 */ /* 0x000fc00000000000 */
[----:B------:R-:W-:-:S00]  /*0820*/  NOP ;  /* 0x0000000000007918 */ /* 0x000fc00000000000 */
[----:B------:R-:W-:-:S00]  /*0830*/  NOP ;  /* 0x0000000000007918 */ /* 0x000fc00000000000 */
[----:B------:R-:W-:-:S00]  /*0840*/  NOP ;  /* 0x0000000000007918 */ /* 0x000fc00000000000 */
[----:B------:R-:W-:-:S00]  /*0850*/  NOP ;  /* 0x0000000000007918 */ /* 0x000fc00000000000 */
[----:B------:R-:W-:-:S00]  /*0860*/  NOP ;  /* 0x0000000000007918 */ /* 0x000fc00000000000 */
[----:B------:R-:W-:-:S00]  /*0870*/  NOP ;  /* 0x0000000000007918 */ /* 0x000fc00000000000 */
.L_x_1:


//--------------------- .nv.global.init           --------------------------
	.section	.nv.global.init,"aw",@progbits
.nv.global.init:
	.type		_$_str,@object
	.size		_$_str,(_$_str_$_2 - _$_str)
_$_str:
        /*0000*/ 	.byte	0x5f, 0x5f, 0x43, 0x55, 0x44, 0x41, 0x5f, 0x46, 0x54, 0x5a, 0x00
	.type		_$_str_$_2,@object
	.size		_$_str_$_2,(.L_1 - _$_str_$_2)
_$_str_$_2:
        /*000b*/ 	.byte	0x5f, 0x5f, 0x43, 0x55, 0x44, 0x41, 0x5f, 0x50, 0x52, 0x45, 0x43, 0x5f, 0x53, 0x51, 0x52, 0x54
        /*001b*/ 	.byte	0x00
.L_1:


//--------------------- .nv.constant0.triton_poi_fused__native_batch_norm_legit_no_training_convolution_relu_14 --------------------------
	.section	.nv.constant0.triton_poi_fused__native_batch_norm_legit_no_training_convolution_relu_14,"a",@progbits
	.sectionflags	@""
	.align	4
.nv.constant0.triton_poi_fused__native_batch_norm_legit_no_training_convolution_relu_14:
	.zero		588
